	.headerflags	@"EF_CUDA_TEXMODE_UNIFIED EF_CUDA_64BIT_ADDRESS EF_CUDA_ACCELERATORS EF_CUDA_SM90 EF_CUDA_VIRTUAL_SM(EF_CUDA_SM90)"
	.elftype	@"ET_EXEC"


//--------------------- .nv.info                  --------------------------
	.section	.nv.info,"",@"SHT_CUDA_INFO"
	.align	4


	//----- nvinfo : EIATTR_REGCOUNT
	.align		4
        /*0000*/ 	.byte	0x04, 0x2f
        /*0002*/ 	.short	(.L_3 - .L_2)
	.align		4
.L_2:
        /*0004*/ 	.word	index@(triton_poi_fused__native_batch_norm_legit_no_training_relu_26)
        /*0008*/ 	.word	0x00000016


	//----- nvinfo : EIATTR_MIN_STACK_SIZE
	.align		4
.L_3:
        /*000c*/ 	.byte	0x04, 0x12
        /*000e*/ 	.short	(.L_5 - .L_4)
	.align		4
.L_4:
        /*0010*/ 	.word	index@(triton_poi_fused__native_batch_norm_legit_no_training_relu_26)
        /*0014*/ 	.word	0x00000000


	//----- nvinfo : EIATTR_FRAME_SIZE
	.align		4
.L_5:
        /*0018*/ 	.byte	0x04, 0x11
        /*001a*/ 	.short	(.L_7 - .L_6)
	.align		4
.L_6:
        /*001c*/ 	.word	index@(triton_poi_fused__native_batch_norm_legit_no_training_relu_26)
        /*0020*/ 	.word	0x00000000


	//----- nvinfo : EIATTR_MIN_STACK_SIZE
	.align		4
.L_7:
        /*0024*/ 	.byte	0x04, 0x12
        /*0026*/ 	.short	(.L_9 - .L_8)
	.align		4
.L_8:
        /*0028*/ 	.word	index@(triton_poi_fused__native_batch_norm_legit_no_training_relu_26)
        /*002c*/ 	.word	0x00000000
.L_9:


//--------------------- .nv.info.triton_poi_fused__native_batch_norm_legit_no_training_relu_26 --------------------------
	.section	.nv.info.triton_poi_fused__native_batch_norm_legit_no_training_relu_26,"",@"SHT_CUDA_INFO"
	.sectionflags	@""
	.align	4


	//----- nvinfo : EIATTR_CUDA_API_VERSION
	.align		4
        /*0000*/ 	.byte	0x04, 0x37
        /*0002*/ 	.short	(.L_11 - .L_10)
.L_10:
        /*0004*/ 	.word	0x0000007c


	//----- nvinfo : EIATTR_KPARAM_INFO
	.align		4
.L_11:
        /*0008*/ 	.byte	0x04, 0x17
        /*000a*/ 	.short	(.L_13 - .L_12)
.L_12:
        /*000c*/ 	.word	0x00000000
        /*0010*/ 	.short	0x0006
        /*0012*/ 	.short	0x0030
        /*0014*/ 	.byte	0x00, 0xf0, 0x11, 0x00


	//----- nvinfo : EIATTR_KPARAM_INFO
	.align		4
.L_13:
        /*0018*/ 	.byte	0x04, 0x17
        /*001a*/ 	.short	(.L_15 - .L_14)
.L_14:
        /*001c*/ 	.word	0x00000000
        /*0020*/ 	.short	0x0005
        /*0022*/ 	.short	0x0028
        /*0024*/ 	.byte	0x00, 0xf4, 0x21, 0x00


	//----- nvinfo : EIATTR_KPARAM_INFO
	.align		4
.L_15:
        /*0028*/ 	.byte	0x04, 0x17
        /*002a*/ 	.short	(.L_17 - .L_16)
.L_16:
        /*002c*/ 	.word	0x00000000
        /*0030*/ 	.short	0x0004
        /*0032*/ 	.short	0x0020
        /*0034*/ 	.byte	0x00, 0xf4, 0x21, 0x00


	//----- nvinfo : EIATTR_KPARAM_INFO
	.align		4
.L_17:
        /*0038*/ 	.byte	0x04, 0x17
        /*003a*/ 	.short	(.L_19 - .L_18)
.L_18:
        /*003c*/ 	.word	0x00000000
        /*0040*/ 	.short	0x0003
        /*0042*/ 	.short	0x0018
        /*0044*/ 	.byte	0x00, 0xf4, 0x21, 0x00


	//----- nvinfo : EIATTR_KPARAM_INFO
	.align		4
.L_19:
        /*0048*/ 	.byte	0x04, 0x17
        /*004a*/ 	.short	(.L_21 - .L_20)
.L_20:
        /*004c*/ 	.word	0x00000000
        /*0050*/ 	.short	0x0002
        /*0052*/ 	.short	0x0010
        /*0054*/ 	.byte	0x00, 0xf4, 0x21, 0x00


	//----- nvinfo : EIATTR_KPARAM_INFO
	.align		4
.L_21:
        /*0058*/ 	.byte	0x04, 0x17
        /*005a*/ 	.short	(.L_23 - .L_22)
.L_22:
        /*005c*/ 	.word	0x00000000
        /*0060*/ 	.short	0x0001
        /*0062*/ 	.short	0x0008
        /*0064*/ 	.byte	0x00, 0xf4, 0x21, 0x00


	//----- nvinfo : EIATTR_KPARAM_INFO
	.align		4
.L_23:
        /*0068*/ 	.byte	0x04, 0x17
        /*006a*/ 	.short	(.L_25 - .L_24)
.L_24:
        /*006c*/ 	.word	0x00000000
        /*0070*/ 	.short	0x0000
        /*0072*/ 	.short	0x0000
        /*0074*/ 	.byte	0x00, 0xf4, 0x21, 0x00


	//----- nvinfo : EIATTR_SPARSE_MMA_MASK
	.align		4
.L_25:
        /*0078*/ 	.byte	0x03, 0x50
        /*007a*/ 	.short	0x0000


	//----- nvinfo : EIATTR_MAXREG_COUNT
	.align		4
        /*007c*/ 	.byte	0x03, 0x1b
        /*007e*/ 	.short	0x00ff


	//----- nvinfo : EIATTR_EXIT_INSTR_OFFSETS
	.align		4
        /*0080*/ 	.byte	0x04, 0x1c
        /*0082*/ 	.short	(.L_27 - .L_26)


	//   ....[0]....
.L_26:
        /*0084*/ 	.word	0x000004d0


	//   ....[1]....
        /*0088*/ 	.word	0x000004f0


	//----- nvinfo : EIATTR_REQNTID
	.align		4
.L_27:
        /*008c*/ 	.byte	0x04, 0x10
        /*008e*/ 	.short	(.L_29 - .L_28)
.L_28:
        /*0090*/ 	.word	0x00000100
        /*0094*/ 	.word	0x00000001
        /*0098*/ 	.word	0x00000001


	//----- nvinfo : EIATTR_CBANK_PARAM_SIZE
	.align		4
.L_29:
        /*009c*/ 	.byte	0x03, 0x19
        /*009e*/ 	.short	0x0034


	//----- nvinfo : EIATTR_PARAM_CBANK
	.align		4
        /*00a0*/ 	.byte	0x04, 0x0a
        /*00a2*/ 	.short	(.L_31 - .L_30)
	.align		4
.L_30:
        /*00a4*/ 	.word	index@(.nv.constant0.triton_poi_fused__native_batch_norm_legit_no_training_relu_26)
        /*00a8*/ 	.short	0x0210
        /*00aa*/ 	.short	0x0034


	//----- nvinfo : EIATTR_SW_WAR
	.align		4
.L_31:
        /*00ac*/ 	.byte	0x04, 0x36
        /*00ae*/ 	.short	(.L_33 - .L_32)
.L_32:
        /*00b0*/ 	.word	0x00000008
.L_33:


//--------------------- .nv.callgraph             --------------------------
	.section	.nv.callgraph,"",@"SHT_CUDA_CALLGRAPH"
	.align	4
	.sectionentsize	8
	.align		4
        /*0000*/ 	.word	0x00000000
	.align		4
        /*0004*/ 	.word	0xffffffff
	.align		4
        /*0008*/ 	.word	0x00000000
	.align		4
        /*000c*/ 	.word	0xfffffffe
	.align		4
        /*0010*/ 	.word	0x00000000
	.align		4
        /*0014*/ 	.word	0xfffffffd
	.align		4
        /*0018*/ 	.word	0x00000000
	.align		4
        /*001c*/ 	.word	0xfffffffc


//--------------------- .nv.constant4             --------------------------
	.section	.nv.constant4,"a",@progbits
	.align	8
	.align		8
.nv.constant4:
        /*0000*/ 	.dword	_$_str
	.align		8
        /*0008*/ 	.dword	_$_str_$_2


//--------------------- .text.triton_poi_fused__native_batch_norm_legit_no_training_relu_26 --------------------------
	.section	.text.triton_poi_fused__native_batch_norm_legit_no_training_relu_26,"ax",@progbits
	.align	128
        .global         triton_poi_fused__native_batch_norm_legit_no_training_relu_26
        .type           triton_poi_fused__native_batch_norm_legit_no_training_relu_26,@function
        .size           triton_poi_fused__native_batch_norm_legit_no_training_relu_26,(.L_x_1 - triton_poi_fused__native_batch_norm_legit_no_training_relu_26)
        .other          triton_poi_fused__native_batch_norm_legit_no_training_relu_26,@"STO_CUDA_ENTRY STV_DEFAULT"
triton_poi_fused__native_batch_norm_legit_no_training_relu_26:
.text.triton_poi_fused__native_batch_norm_legit_no_training_relu_26:
[----:B------:R-:W0:Y:S01]  /*0000*/  LDC R1, c[0x0][0x28] ;  /* 0x00000a00ff017b82 */ /* 0x000e220000000800 */
[----:B------:R-:W1:Y:S07]  /*0010*/  S2R R0, SR_TID.X ;  /* 0x0000000000007919 */ /* 0x000e6e0000002100 */
[----:B------:R-:W2:Y:S01]  /*0020*/  LDC.64 R8, c[0x0][0x220] ;  /* 0x00008800ff087b82 */ /* 0x000ea20000000a00 */
[----:B------:R-:W-:Y:S01]  /*0030*/  ULDC.64 UR4, c[0x0][0x208] ;  /* 0x0000820000047ab9 */ /* 0x000fe20000000a00 */
[----:B------:R-:W3:Y:S06]  /*0040*/  S2R R3, SR_CTAID.X ;  /* 0x0000000000037919 */ /* 0x000eec0000002500 */
[----:B------:R-:W4:Y:S08]  /*0050*/  LDC.64 R12, c[0x0][0x210] ;  /* 0x00008400ff0c7b82 */ /* 0x000f300000000a00 */
[----:B------:R-:W5:Y:S08]  /*0060*/  LDC.64 R14, c[0x0][0x218] ;  /* 0x00008600ff0e7b82 */ /* 0x000f700000000a00 */
[----:B------:R-:W2:Y:S01]  /*0070*/  LDC.64 R16, c[0x0][0x228] ;  /* 0x00008a00ff107b82 */ /* 0x000ea20000000a00 */
[----:B-1----:R-:W-:-:S07]  /*0080*/  SHF.L.U32 R0, R0, 0x1, RZ ;  /* 0x0000000100007819 */ /* 0x002fce00000006ff */
[----:B------:R-:W1:Y:S01]  /*0090*/  LDC.64 R18, c[0x0][0x230] ;  /* 0x00008c00ff127b82 */ /* 0x000e620000000a00 */
[----:B------:R-:W-:-:S04]  /*00a0*/  LOP3.LUT R0, R0, 0x1fe, RZ, 0xc0, !PT ;  /* 0x000001fe00007812 */ /* 0x000fc800078ec0ff */
[----:B---3--:R-:W-:-:S04]  /*00b0*/  LEA R0, R3, R0, 0x9 ;  /* 0x0000000003007211 */ /* 0x008fc800078e48ff */
[C---:B------:R-:W-:Y:S01]  /*00c0*/  ISETP.GE.AND P0, PT, R0.reuse, 0x3d400, PT ;  /* 0x0003d4000000780c */ /* 0x040fe20003f06270 */
[----:B------:R-:W-:-:S05]  /*00d0*/  IMAD.HI R2, R0, 0x5397829d, RZ ;  /* 0x5397829d00027827 */ /* 0x000fca00078e02ff */
[----:B------:R-:W-:-:S04]  /*00e0*/  SHF.R.U32.HI R3, RZ, 0x1f, R2 ;  /* 0x0000001fff037819 */ /* 0x000fc80000011602 */
[----:B------:R-:W-:-:S05]  /*00f0*/  LEA.HI.SX32 R3, R2, R3, 0x1a ;  /* 0x0000000302037211 */ /* 0x000fca00078fd2ff */
[----:B------:R-:W-:-:S05]  /*0100*/  IMAD.HI R2, R3, 0x66666667, RZ ;  /* 0x6666666703027827 */ /* 0x000fca00078e02ff */
[----:B------:R-:W-:-:S04]  /*0110*/  SHF.R.U32.HI R5, RZ, 0x1f, R2 ;  /* 0x0000001fff057819 */ /* 0x000fc80000011602 */
[----:B------:R-:W-:Y:S02]  /*0120*/  LEA.HI.SX32 R2, R2, R5, 0x19 ;  /* 0x0000000502027211 */ /* 0x000fe400078fcaff */
[----:B------:R-:W-:-:S03]  /*0130*/  CS2R R4, SRZ ;  /* 0x0000000000047805 */ /* 0x000fc6000001ff00 */
[----:B------:R-:W-:-:S04]  /*0140*/  IMAD R11, R2, -0x140, R3 ;  /* 0xfffffec0020b7824 */ /* 0x000fc800078e0203 */
[----:B--2---:R-:W-:-:S05]  /*0150*/  IMAD.WIDE R8, R11, 0x4, R8 ;  /* 0x000000040b087825 */ /* 0x004fca00078e0208 */
[----:B------:R-:W2:Y:S04]  /*0160*/  @!P0 LDG.E.EL R4, desc[UR4][R8.64] ;  /* 0x0000000408048981 */ /* 0x000ea8000c2e1900 */
[----:B------:R3:W2:Y:S01]  /*0170*/  @!P0 LDG.E.EL R5, desc[UR4][R8.64] ;  /* 0x0000000408058981 */ /* 0x0006a2000c2e1900 */
[----:B------:R-:W-:Y:S02]  /*0180*/  CS2R R6, SRZ ;  /* 0x0000000000067805 */ /* 0x000fe4000001ff00 */
[----:B------:R-:W-:Y:S01]  /*0190*/  CS2R R2, SRZ ;  /* 0x0000000000027805 */ /* 0x000fe2000001ff00 */
[----:B----4-:R-:W-:-:S04]  /*01a0*/  IMAD.WIDE R12, R0, 0x4, R12 ;  /* 0x00000004000c7825 */ /* 0x010fc800078e020c */
[C---:B-----5:R-:W-:Y:S01]  /*01b0*/  IMAD.WIDE R14, R11.reuse, 0x4, R14 ;  /* 0x000000040b0e7825 */ /* 0x060fe200078e020e */
[----:B------:R-:W4:Y:S04]  /*01c0*/  @!P0 LDG.E.64 R2, desc[UR4][R12.64] ;  /* 0x000000040c028981 */ /* 0x000f28000c1e1b00 */
[----:B------:R-:W4:Y:S01]  /*01d0*/  @!P0 LDG.E.EL R7, desc[UR4][R14.64] ;  /* 0x000000040e078981 */ /* 0x000f22000c2e1900 */
[C---:B0-----:R-:W-:Y:S01]  /*01e0*/  IMAD.WIDE R16, R11.reuse, 0x4, R16 ;  /* 0x000000040b107825 */ /* 0x041fe200078e0210 */
[----:B---3--:R-:W-:Y:S02]  /*01f0*/  CS2R R8, SRZ ;  /* 0x0000000000087805 */ /* 0x008fe4000001ff00 */
[----:B------:R-:W3:Y:S01]  /*0200*/  @!P0 LDG.E.EL R6, desc[UR4][R14.64] ;  /* 0x000000040e068981 */ /* 0x000ee2000c2e1900 */
[----:B-1----:R-:W-:Y:S01]  /*0210*/  IMAD.WIDE R18, R11, 0x4, R18 ;  /* 0x000000040b127825 */ /* 0x002fe200078e0212 */
[----:B------:R-:W-:-:S02]  /*0220*/  CS2R R10, SRZ ;  /* 0x00000000000a7805 */ /* 0x000fc4000001ff00 */
[----:B------:R-:W5:Y:S04]  /*0230*/  @!P0 LDG.E.EL R9, desc[UR4][R16.64] ;  /* 0x0000000410098981 */ /* 0x000f68000c2e1900 */
[----:B------:R0:W3:Y:S04]  /*0240*/  @!P0 LDG.E.EL R11, desc[UR4][R16.64] ;  /* 0x00000004100b8981 */ /* 0x0000e8000c2e1900 */
[----:B------:R-:W3:Y:S04]  /*0250*/  @!P0 LDG.E.EL R10, desc[UR4][R18.64] ;  /* 0x00000004120a8981 */ /* 0x000ee8000c2e1900 */
[----:B------:R-:W5:Y:S01]  /*0260*/  @!P0 LDG.E.EL R8, desc[UR4][R18.64] ;  /* 0x0000000412088981 */ /* 0x000f62000c2e1900 */
[----:B0-----:R-:W-:Y:S01]  /*0270*/  HFMA2.MMA R16, -RZ, RZ, 1.625, 0 ;  /* 0x3e800000ff107435 */ /* 0x001fe200000001ff */
[----:B------:R-:W-:-:S04]  /*0280*/  IMAD.HI R14, R0, 0x42df9bb1, RZ ;  /* 0x42df9bb1000e7827 */ /* 0x000fc800078e02ff */
[----:B--2---:R-:W-:Y:S01]  /*0290*/  FADD R4, R4, 0.0010000000474974513054 ;  /* 0x3a83126f04047421 */ /* 0x004fe20000000000 */
[----:B------:R-:W-:-:S03]  /*02a0*/  FADD R5, R5, 0.0010000000474974513054 ;  /* 0x3a83126f05057421 */ /* 0x000fc60000000000 */
[----:B------:R-:W0:Y:S08]  /*02b0*/  MUFU.SQRT R12, R4 ;  /* 0x00000004000c7308 */ /* 0x000e300000002000 */
[----:B------:R1:W2:Y:S01]  /*02c0*/  MUFU.SQRT R13, R5 ;  /* 0x00000005000d7308 */ /* 0x0002a20000002000 */
[C---:B0-----:R-:W-:Y:S02]  /*02d0*/  FSETP.GT.AND P1, PT, R12.reuse, 8.50705917302346158658e+37, PT ;  /* 0x7e8000000c00780b */ /* 0x041fe40003f24000 */
[----:B------:R-:W-:Y:S01]  /*02e0*/  FSETP.GEU.AND P3, PT, R12, 1.175494350822287508e-38, PT ;  /* 0x008000000c00780b */ /* 0x000fe20003f6e000 */
[----:B-1----:R-:W0:Y:S01]  /*02f0*/  LDC.64 R4, c[0x0][0x238] ;  /* 0x00008e00ff047b82 */ /* 0x002e220000000a00 */
[----:B--2---:R-:W-:-:S02]  /*0300*/  FSETP.GT.AND P2, PT, R13, 8.50705917302346158658e+37, PT ;  /* 0x7e8000000d00780b */ /* 0x004fc40003f44000 */
[----:B------:R-:W-:-:S07]  /*0310*/  FSETP.GEU.AND P4, PT, R13, 1.175494350822287508e-38, PT ;  /* 0x008000000d00780b */ /* 0x000fce0003f8e000 */
[----:B------:R-:W-:-:S04]  /*0320*/  @P1 FMUL R12, R12, 0.25 ;  /* 0x3e8000000c0c1820 */ /* 0x000fc80000400000 */
[----:B------:R-:W-:Y:S01]  /*0330*/  @!P3 FMUL R12, R12, 16777216 ;  /* 0x4b8000000c0cb820 */ /* 0x000fe20000400000 */
[----:B------:R-:W-:-:S04]  /*0340*/  @P2 FMUL R13, R13, 0.25 ;  /* 0x3e8000000d0d2820 */ /* 0x000fc80000400000 */
[----:B------:R-:W-:Y:S01]  /*0350*/  @!P4 FMUL R13, R13, 16777216 ;  /* 0x4b8000000d0dc820 */ /* 0x000fe20000400000 */
[----:B------:R-:W1:Y:S01]  /*0360*/  MUFU.RCP R12, R12 ;  /* 0x0000000c000c7308 */ /* 0x000e620000001000 */
[----:B------:R-:W-:-:S07]  /*0370*/  FSEL R15, R16, 1, P1 ;  /* 0x3f800000100f7808 */ /* 0x000fce0000800000 */
[----:B------:R-:W2:Y:S01]  /*0380*/  MUFU.RCP R13, R13 ;  /* 0x0000000d000d7308 */ /* 0x000ea20000001000 */
[----:B------:R-:W-:Y:S01]  /*0390*/  FSEL R16, R16, 1, P2 ;  /* 0x3f80000010107808 */ /* 0x000fe20001000000 */
[----:B------:R-:W-:Y:S01]  /*03a0*/  @!P3 FMUL R15, R15, 16777216 ;  /* 0x4b8000000f0fb820 */ /* 0x000fe20000400000 */
[----:B----4-:R-:W-:-:S03]  /*03b0*/  FADD R2, -R7, R2 ;  /* 0x0000000207027221 */ /* 0x010fc60000000100 */
[----:B------:R-:W-:Y:S01]  /*03c0*/  @!P4 FMUL R16, R16, 16777216 ;  /* 0x4b8000001010c820 */ /* 0x000fe20000400000 */
[----:B------:R-:W-:Y:S01]  /*03d0*/  SHF.R.U32.HI R7, RZ, 0x1f, R14 ;  /* 0x0000001fff077819 */ /* 0x000fe2000001160e */
[----:B-1----:R-:W-:Y:S01]  /*03e0*/  FMUL R15, R12, R15 ;  /* 0x0000000f0c0f7220 */ /* 0x002fe20000400000 */
[----:B---3--:R-:W-:Y:S02]  /*03f0*/  FADD R3, -R6, R3 ;  /* 0x0000000306037221 */ /* 0x008fe40000000100 */
[----:B------:R-:W-:Y:S01]  /*0400*/  LEA.HI.SX32 R7, R14, R7, 0x12 ;  /* 0x000000070e077211 */ /* 0x000fe200078f92ff */
[----:B--2---:R-:W-:Y:S01]  /*0410*/  FMUL R16, R13, R16 ;  /* 0x000000100d107220 */ /* 0x004fe20000400000 */
[----:B------:R-:W-:-:S03]  /*0420*/  FMUL R15, R2, R15 ;  /* 0x0000000f020f7220 */ /* 0x000fc60000400000 */
[----:B------:R-:W-:Y:S01]  /*0430*/  FMUL R3, R3, R16 ;  /* 0x0000001003037220 */ /* 0x000fe20000400000 */
[----:B------:R-:W-:Y:S01]  /*0440*/  FFMA R10, R15, R11, R10 ;  /* 0x0000000b0f0a7223 */ /* 0x000fe2000000000a */
[----:B------:R-:W-:Y:S02]  /*0450*/  IMAD R0, R7, -0xf500, R0 ;  /* 0xffff0b0007007824 */ /* 0x000fe400078e0200 */
[----:B-----5:R-:W-:Y:S02]  /*0460*/  FFMA R3, R3, R9, R8 ;  /* 0x0000000903037223 */ /* 0x020fe40000000008 */
[----:B------:R-:W-:Y:S01]  /*0470*/  IMAD R7, R7, 0x49800, R0 ;  /* 0x0004980007077824 */ /* 0x000fe200078e0200 */
[C---:B------:R-:W-:Y:S02]  /*0480*/  FSETP.GEU.AND P1, PT, R10.reuse, RZ, PT ;  /* 0x000000ff0a00720b */ /* 0x040fe40003f2e000 */
[----:B------:R-:W-:Y:S01]  /*0490*/  FSETP.GEU.AND P2, PT, R3, RZ, PT ;  /* 0x000000ff0300720b */ /* 0x000fe20003f4e000 */
[----:B0-----:R-:W-:Y:S01]  /*04a0*/  IMAD.WIDE R4, R7, 0x4, R4 ;  /* 0x0000000407047825 */ /* 0x001fe200078e0204 */
[----:B------:R-:W-:-:S02]  /*04b0*/  FSEL R2, R10, RZ, P1 ;  /* 0x000000ff0a027208 */ /* 0x000fc40000800000 */
[----:B------:R-:W-:Y:S01]  /*04c0*/  FSEL R3, R3, RZ, P2 ;  /* 0x000000ff03037208 */ /* 0x000fe20001000000 */
[----:B------:R-:W-:Y:S08]  /*04d0*/  @P0 EXIT ;  /* 0x000000000000094d */ /* 0x000ff00003800000 */
[----:B------:R-:W-:Y:S01]  /*04e0*/  STG.E.64 desc[UR4][R4.64], R2 ;  /* 0x0000000204007986 */ /* 0x000fe2000c101b04 */
[----:B------:R-:W-:Y:S05]  /*04f0*/  EXIT ;  /* 0x000000000000794d */ /* 0x000fea0003800000 */
.L_x_0:
[----:B------:R-:W-:-:S00]  /*0500*/  BRA `(.L_x_0) ;  /* 0xfffffffc00fc7947 */ /* 0x000fc0000383ffff */
[----:B------:R-:W-:-:S00]  /*0510*/  NOP ;  /* 0x0000000000007918 */ /* 0x000fc00000000000 */
        /* <DEDUP_REMOVED lines=14> */
.L_x_1:


//--------------------- .nv.global.init           --------------------------
	.section	.nv.global.init,"aw",@progbits
.nv.global.init:
	.type		_$_str,@object
	.size		_$_str,(_$_str_$_2 - _$_str)
_$_str:
        /*0000*/ 	.byte	0x5f, 0x5f, 0x43, 0x55, 0x44, 0x41, 0x5f, 0x46, 0x54, 0x5a, 0x00
	.type		_$_str_$_2,@object
	.size		_$_str_$_2,(.L_1 - _$_str_$_2)
_$_str_$_2:
        /*000b*/ 	.byte	0x5f, 0x5f, 0x43, 0x55, 0x44, 0x41, 0x5f, 0x50, 0x52, 0x45, 0x43, 0x5f, 0x53, 0x51, 0x52, 0x54
        /*001b*/ 	.byte	0x00
.L_1:


//--------------------- .nv.constant0.triton_poi_fused__native_batch_norm_legit_no_training_relu_26 --------------------------
	.section	.nv.constant0.triton_poi_fused__native_batch_norm_legit_no_training_relu_26,"a",@progbits
	.sectionflags	@""
	.align	4
.nv.constant0.triton_poi_fused__native_batch_norm_legit_no_training_relu_26:
	.zero		580
